//
// Generated by NVIDIA NVVM Compiler
//
// Compiler Build ID: CL-36424714
// Cuda compilation tools, release 13.0, V13.0.88
// Based on NVVM 20.0.0
//

.version 9.0
.target sm_100
.address_size 64

	// .globl	_Z8printingv
.extern .func  (.param .b32 func_retval0) vprintf
(
	.param .b64 vprintf_param_0,
	.param .b64 vprintf_param_1
)
;
.global .align 1 .b8 $str[32] = {72, 101, 108, 108, 111, 32, 119, 111, 114, 108, 100, 33, 32, 77, 121, 32, 116, 104, 114, 101, 97, 100, 32, 73, 68, 32, 105, 115, 32, 37, 100};

.visible .entry _Z8printingv()
{
	.local .align 8 .b8 	__local_depot0[8];
	.reg .b64 	%SP;
	.reg .b64 	%SPL;
	.reg .b32 	%r<7>;
	.reg .b64 	%rd<5>;

	mov.u64 	%SPL, __local_depot0;
	cvta.local.u64 	%SP, %SPL;
	add.u64 	%rd1, %SP, 0;
	add.u64 	%rd2, %SPL, 0;
	mov.u32 	%r1, %ctaid.x;
	mov.u32 	%r2, %ntid.x;
	mov.u32 	%r3, %tid.x;
	mad.lo.s32 	%r4, %r1, %r2, %r3;
	st.local.u32 	[%rd2], %r4;
	mov.u64 	%rd3, $str;
	cvta.global.u64 	%rd4, %rd3;
	{ // callseq 0, 0
	.param .b64 param0;
	st.param.b64 	[param0], %rd4;
	.param .b64 param1;
	st.param.b64 	[param1], %rd1;
	.param .b32 retval0;
	call.uni (retval0), 
	vprintf, 
	(
	param0, 
	param1
	);
	ld.param.b32 	%r5, [retval0];
	} // callseq 0
	ret;

}


// ===== COMPILED SASS (sm_100) =====

	.target	sm_100

	.elftype	@"ET_EXEC"


//--------------------- .note.nv.tkinfo           --------------------------
	.section	.note.nv.tkinfo,"",@"SHT_NOTE"
	.sectionflags	@"SHF_NOTE_NV_TKINFO"
	.tkinfo
        /*0018*/ 	.word	0x00000002
        /*0030*/ 	.string	""
        /*0030*/ 	.string	"ptxas"
        /*0030*/ 	.string	"Cuda compilation tools, release 13.0, V13.0.88"
        /*0030*/ 	.string	"Build cuda_13.0.r13.0/compiler.36424714_0"
        /*0030*/ 	.string	"-arch sm_100 -m 64 "



//--------------------- .note.nv.cuinfo           --------------------------
	.section	.note.nv.cuinfo,"",@"SHT_NOTE"
	.sectionflags	@"SHF_NOTE_NV_CUINFO"
        /*0018*/ 	.short	0x0002
        /*001a*/ 	.short	0x0064
        /*001c*/ 	.short	0x0082
	.zero		2


//--------------------- .nv.info                  --------------------------
	.section	.nv.info,"",@"SHT_CUDA_INFO"
	.align	4


	//----- nvinfo : EIATTR_REGCOUNT
	.align		4
        /*0000*/ 	.byte	0x04, 0x2f
        /*0002*/ 	.short	(.L_2 - .L_1)
	.align		4
.L_1:
        /*0004*/ 	.word	index@(_Z8printingv)
        /*0008*/ 	.word	0x00000018


	//----- nvinfo : EIATTR_FRAME_SIZE
	.align		4
.L_2:
        /*000c*/ 	.byte	0x04, 0x11
        /*000e*/ 	.short	(.L_4 - .L_3)
	.align		4
.L_3:
        /*0010*/ 	.word	index@(_Z8printingv)
        /*0014*/ 	.word	0x00000008


	//----- nvinfo : EIATTR_MIN_STACK_SIZE
	.align		4
.L_4:
        /*0018*/ 	.byte	0x04, 0x12
        /*001a*/ 	.short	(.L_6 - .L_5)
	.align		4
.L_5:
        /*001c*/ 	.word	index@(_Z8printingv)
        /*0020*/ 	.word	0x00000008
.L_6:


//--------------------- .nv.compat                --------------------------
	.section	.nv.compat,"",@"SHT_CUDA_COMPAT_INFO"
	.align	4
        /*0000*/ 	.byte	0x02, 0x09, 0x00, 0x00, 0x02, 0x02, 0x01, 0x00, 0x02, 0x05, 0x05, 0x00, 0x03, 0x07, 0x01, 0x01
        /*0010*/ 	.byte	0x02, 0x03, 0x00, 0x00, 0x02, 0x06, 0x01, 0x00, 0x04, 0x0b, 0x08, 0x00, 0x09, 0x00, 0x00, 0x00
        /*0020*/ 	.byte	0x00, 0x00, 0x00, 0x00


//--------------------- .nv.info._Z8printingv     --------------------------
	.section	.nv.info._Z8printingv,"",@"SHT_CUDA_INFO"
	.sectionflags	@""
	.align	4


	//----- nvinfo : EIATTR_CUDA_API_VERSION
	.align		4
        /*0000*/ 	.byte	0x04, 0x37
        /*0002*/ 	.short	(.L_8 - .L_7)
.L_7:
        /*0004*/ 	.word	0x00000082


	//----- nvinfo : EIATTR_SPARSE_MMA_MASK
	.align		4
.L_8:
        /*0008*/ 	.byte	0x03, 0x50
        /*000a*/ 	.short	0x0000


	//----- nvinfo : EIATTR_MAXREG_COUNT
	.align		4
        /*000c*/ 	.byte	0x03, 0x1b
        /*000e*/ 	.short	0x00ff


	//----- nvinfo : EIATTR_EXTERNS
	.align		4
        /*0010*/ 	.byte	0x04, 0x0f
        /*0012*/ 	.short	(.L_10 - .L_9)


	//   ....[0]....
	.align		4
.L_9:
        /*0014*/ 	.word	index@(vprintf)


	//----- nvinfo : EIATTR_MERCURY_ISA_VERSION
	.align		4
.L_10:
        /*0018*/ 	.byte	0x03, 0x5f
        /*001a*/ 	.short	0x0101


	//----- nvinfo : EIATTR_VRC_CTA_INIT_COUNT
	.align		4
        /*001c*/ 	.byte	0x02, 0x4a
	.zero		1
	.zero		1


	//----- nvinfo : EIATTR_SYSCALL_OFFSETS
	.align		4
        /*0020*/ 	.byte	0x04, 0x46
        /*0022*/ 	.short	(.L_12 - .L_11)


	//   ....[0]....
.L_11:
        /*0024*/ 	.word	0x00000110


	//----- nvinfo : EIATTR_EXIT_INSTR_OFFSETS
	.align		4
.L_12:
        /*0028*/ 	.byte	0x04, 0x1c
        /*002a*/ 	.short	(.L_14 - .L_13)


	//   ....[0]....
.L_13:
        /*002c*/ 	.word	0x00000120


	//----- nvinfo : EIATTR_SW_WAR
	.align		4
.L_14:
        /*0030*/ 	.byte	0x04, 0x36
        /*0032*/ 	.short	(.L_16 - .L_15)
.L_15:
        /*0034*/ 	.word	0x00000008
.L_16:


//--------------------- .nv.callgraph             --------------------------
	.section	.nv.callgraph,"",@"SHT_CUDA_CALLGRAPH"
	.align	4
	.sectionentsize	8
	.align		4
        /*0000*/ 	.word	0x00000000
	.align		4
        /*0004*/ 	.word	0xffffffff
	.align		4
        /*0008*/ 	.word	index@(_Z8printingv)
	.align		4
        /*000c*/ 	.word	index@(vprintf)
	.align		4
        /*0010*/ 	.word	0x00000000
	.align		4
        /*0014*/ 	.word	0xfffffffe
	.align		4
        /*0018*/ 	.word	0x00000000
	.align		4
        /*001c*/ 	.word	0xfffffffd
	.align		4
        /*0020*/ 	.word	0x00000000
	.align		4
        /*0024*/ 	.word	0xfffffffc


//--------------------- .nv.constant4             --------------------------
	.section	.nv.constant4,"a",@progbits
	.align	8
	.align		8
.nv.constant4:
        /*0000*/ 	.dword	vprintf
	.align		8
        /*0008*/ 	.dword	$str


//--------------------- .text._Z8printingv        --------------------------
	.section	.text._Z8printingv,"ax",@progbits
	.align	128
        .global         _Z8printingv
        .type           _Z8printingv,@function
        .size           _Z8printingv,(.L_x_2 - _Z8printingv)
        .other          _Z8printingv,@"STO_CUDA_ENTRY STV_DEFAULT"
_Z8printingv:
.text._Z8printingv:
[----:B------:R-:W0:Y:S01]  /*0000*/  LDC R1, c[0x0][0x37c] ;  /* 0x0000df00ff017b82 */ /* 0x000e220000000800 */
[----:B------:R-:W1:Y:S01]  /*0010*/  S2R R3, SR_TID.X ;  /* 0x0000000000037919 */ /* 0x000e620000002100 */
[----:B------:R-:W2:Y:S06]  /*0020*/  LDCU UR5, c[0x0][0x2fc] ;  /* 0x00005f80ff0577ac */ /* 0x000eac0008000800 */
[----:B------:R-:W1:Y:S01]  /*0030*/  S2UR UR6, SR_CTAID.X ;  /* 0x00000000000679c3 */ /* 0x000e620000002500 */
[----:B------:R-:W-:Y:S01]  /*0040*/  MOV R2, 0x0 ;  /* 0x0000000000027802 */ /* 0x000fe20000000f00 */
[----:B0-----:R-:W-:Y:S01]  /*0050*/  VIADD R1, R1, 0xfffffff8 ;  /* 0xfffffff801017836 */ /* 0x001fe20000000000 */
[----:B------:R-:W0:Y:S05]  /*0060*/  LDCU UR4, c[0x0][0x2f8] ;  /* 0x00005f00ff0477ac */ /* 0x000e2a0008000800 */
[----:B------:R-:W1:Y:S01]  /*0070*/  LDC R0, c[0x0][0x360] ;  /* 0x0000d800ff007b82 */ /* 0x000e620000000800 */
[----:B0-----:R-:W-:-:S05]  /*0080*/  IADD3 R6, P0, PT, R1, UR4, RZ ;  /* 0x0000000401067c10 */ /* 0x001fca000ff1e0ff */
[----:B--2---:R-:W-:Y:S02]  /*0090*/  IMAD.X R7, RZ, RZ, UR5, P0 ;  /* 0x00000005ff077e24 */ /* 0x004fe400080e06ff */
[----:B-1----:R-:W-:Y:S01]  /*00a0*/  IMAD R0, R0, UR6, R3 ;  /* 0x0000000600007c24 */ /* 0x002fe2000f8e0203 */
[----:B------:R-:W0:Y:S01]  /*00b0*/  LDCU.64 UR6, c[0x4][0x8] ;  /* 0x01000100ff0677ac */ /* 0x000e220008000a00 */
[----:B------:R-:W1:Y:S03]  /*00c0*/  LDC.64 R2, c[0x4][R2] ;  /* 0x0100000002027b82 */ /* 0x000e660000000a00 */
[----:B------:R2:W-:Y:S01]  /*00d0*/  STL [R1], R0 ;  /* 0x0000000001007387 */ /* 0x0005e20000100800 */
[----:B0-----:R-:W-:Y:S01]  /*00e0*/  IMAD.U32 R4, RZ, RZ, UR6 ;  /* 0x00000006ff047e24 */ /* 0x001fe2000f8e00ff */
[----:B--2---:R-:W-:-:S07]  /*00f0*/  MOV R5, UR7 ;  /* 0x0000000700057c02 */ /* 0x004fce0008000f00 */
[----:B------:R-:W-:-:S07]  /*0100*/  LEPC R20, `(.L_x_0) ;  /* 0x000000001014794e */ /* 0x000fce0000000000 */
[----:B-1----:R-:W-:Y:S05]  /*0110*/  CALL.ABS.NOINC R2 ;  /* 0x0000000002007343 */ /* 0x002fea0003c00000 */
.L_x_0:
[----:B------:R-:W-:Y:S05]  /*0120*/  EXIT ;  /* 0x000000000000794d */ /* 0x000fea0003800000 */
.L_x_1:
[----:B------:R-:W-:-:S00]  /*0130*/  BRA `(.L_x_1) ;  /* 0xfffffffc00fc7947 */ /* 0x000fc0000383ffff */
[----:B------:R-:W-:-:S00]  /*0140*/  NOP ;  /* 0x0000000000007918 */ /* 0x000fc00000000000 */
        /* <DEDUP_REMOVED lines=11> */
.L_x_2:


//--------------------- .nv.global.init           --------------------------
	.section	.nv.global.init,"aw",@progbits
.nv.global.init:
	.type		$str,@object
	.size		$str,(.L_0 - $str)
$str:
        /*0000*/ 	.byte	0x48, 0x65, 0x6c, 0x6c, 0x6f, 0x20, 0x77, 0x6f, 0x72, 0x6c, 0x64, 0x21, 0x20, 0x4d, 0x79, 0x20
        /*0010*/ 	.byte	0x74, 0x68, 0x72, 0x65, 0x61, 0x64, 0x20, 0x49, 0x44, 0x20, 0x69, 0x73, 0x20, 0x25, 0x64, 0x00
.L_0:


//--------------------- .nv.shared.reserved.0     --------------------------
	.section	.nv.shared.reserved.0,"aw",@nobits
	.weak		__nv_reservedSMEM_offset_0_alias
	.size		__nv_reservedSMEM_offset_0_alias, 0, 64
	.other		__nv_reservedSMEM_offset_0_alias,@"STO_CUDA_RESERVED_SHARED STV_DEFAULT"
__nv_reservedSMEM_offset_0_alias:
	.zero		0
	.zero		64


//--------------------- .nv.constant0._Z8printingv --------------------------
	.section	.nv.constant0._Z8printingv,"a",@progbits
	.sectionflags	@""
	.align	4
.nv.constant0._Z8printingv:
	.zero		896


//--------------------- SYMBOLS --------------------------

	.type		.nv.reservedSmem.offset0,@object
	.size		.nv.reservedSmem.offset0,0x4
	.type		vprintf,@function
